//
// Generated by NVIDIA NVVM Compiler
//
// Compiler Build ID: CL-36424714
// Cuda compilation tools, release 13.0, V13.0.88
// Based on NVVM 20.0.0
//

.version 9.0
.target sm_100
.address_size 64

	// .globl	_Z3gpuPdS_S_S_S_

.visible .entry _Z3gpuPdS_S_S_S_(
	.param .u64 .ptr .align 1 _Z3gpuPdS_S_S_S__param_0,
	.param .u64 .ptr .align 1 _Z3gpuPdS_S_S_S__param_1,
	.param .u64 .ptr .align 1 _Z3gpuPdS_S_S_S__param_2,
	.param .u64 .ptr .align 1 _Z3gpuPdS_S_S_S__param_3,
	.param .u64 .ptr .align 1 _Z3gpuPdS_S_S_S__param_4
)
{
	.reg .pred 	%p<11>;
	.reg .b32 	%r<35>;
	.reg .b32 	%f<53>;
	.reg .b64 	%rd<21>;
	.reg .b64 	%fd<94>;

	ld.param.u64 	%rd4, [_Z3gpuPdS_S_S_S__param_0];
	ld.param.u64 	%rd6, [_Z3gpuPdS_S_S_S__param_2];
	ld.param.u64 	%rd5, [_Z3gpuPdS_S_S_S__param_4];
	cvta.to.global.u64 	%rd1, %rd6;
	mov.u32 	%r23, %tid.x;
	mov.u32 	%r24, %ctaid.x;
	mov.u32 	%r25, %ntid.x;
	mad.lo.s32 	%r1, %r24, %r25, %r23;
	setp.gt.s32 	%p1, %r1, 9999;
	@%p1 bra 	$L__BB0_16;
	cvta.to.global.u64 	%rd7, %rd4;
	mul.wide.s32 	%rd8, %r1, 8;
	add.s64 	%rd9, %rd7, %rd8;
	ld.global.f64 	%fd4, [%rd9];
	cvt.rzi.s32.f64 	%r30, %fd4;
	ld.global.f64 	%fd5, [%rd9+8];
	cvt.rzi.s32.f64 	%r3, %fd5;
	setp.ge.s32 	%p2, %r30, %r3;
	mov.f64 	%fd93, 0d0000000000000000;
	@%p2 bra 	$L__BB0_15;
	sub.s32 	%r4, %r3, %r30;
	and.b32  	%r5, %r4, 15;
	sub.s32 	%r26, %r30, %r3;
	setp.gt.u32 	%p3, %r26, -16;
	mov.f32 	%f52, 0f00000000;
	@%p3 bra 	$L__BB0_5;
	and.b32  	%r27, %r4, -16;
	neg.s32 	%r28, %r27;
	add.s64 	%rd2, %rd1, 56;
	mov.f32 	%f52, 0f00000000;
$L__BB0_4:
	.pragma "nounroll";
	mul.wide.s32 	%rd10, %r30, 8;
	add.s64 	%rd11, %rd2, %rd10;
	ld.global.f64 	%fd6, [%rd11+-64];
	cvt.f64.f32 	%fd7, %f52;
	add.f64 	%fd8, %fd6, %fd7;
	cvt.rn.f32.f64 	%f17, %fd8;
	ld.global.f64 	%fd9, [%rd11+-56];
	cvt.f64.f32 	%fd10, %f17;
	add.f64 	%fd11, %fd9, %fd10;
	cvt.rn.f32.f64 	%f18, %fd11;
	ld.global.f64 	%fd12, [%rd11+-48];
	cvt.f64.f32 	%fd13, %f18;
	add.f64 	%fd14, %fd12, %fd13;
	cvt.rn.f32.f64 	%f19, %fd14;
	ld.global.f64 	%fd15, [%rd11+-40];
	cvt.f64.f32 	%fd16, %f19;
	add.f64 	%fd17, %fd15, %fd16;
	cvt.rn.f32.f64 	%f20, %fd17;
	ld.global.f64 	%fd18, [%rd11+-32];
	cvt.f64.f32 	%fd19, %f20;
	add.f64 	%fd20, %fd18, %fd19;
	cvt.rn.f32.f64 	%f21, %fd20;
	ld.global.f64 	%fd21, [%rd11+-24];
	cvt.f64.f32 	%fd22, %f21;
	add.f64 	%fd23, %fd21, %fd22;
	cvt.rn.f32.f64 	%f22, %fd23;
	ld.global.f64 	%fd24, [%rd11+-16];
	cvt.f64.f32 	%fd25, %f22;
	add.f64 	%fd26, %fd24, %fd25;
	cvt.rn.f32.f64 	%f23, %fd26;
	ld.global.f64 	%fd27, [%rd11+-8];
	cvt.f64.f32 	%fd28, %f23;
	add.f64 	%fd29, %fd27, %fd28;
	cvt.rn.f32.f64 	%f24, %fd29;
	ld.global.f64 	%fd30, [%rd11];
	cvt.f64.f32 	%fd31, %f24;
	add.f64 	%fd32, %fd30, %fd31;
	cvt.rn.f32.f64 	%f25, %fd32;
	ld.global.f64 	%fd33, [%rd11+8];
	cvt.f64.f32 	%fd34, %f25;
	add.f64 	%fd35, %fd33, %fd34;
	cvt.rn.f32.f64 	%f26, %fd35;
	ld.global.f64 	%fd36, [%rd11+16];
	cvt.f64.f32 	%fd37, %f26;
	add.f64 	%fd38, %fd36, %fd37;
	cvt.rn.f32.f64 	%f27, %fd38;
	ld.global.f64 	%fd39, [%rd11+24];
	cvt.f64.f32 	%fd40, %f27;
	add.f64 	%fd41, %fd39, %fd40;
	cvt.rn.f32.f64 	%f28, %fd41;
	ld.global.f64 	%fd42, [%rd11+32];
	cvt.f64.f32 	%fd43, %f28;
	add.f64 	%fd44, %fd42, %fd43;
	cvt.rn.f32.f64 	%f29, %fd44;
	ld.global.f64 	%fd45, [%rd11+40];
	cvt.f64.f32 	%fd46, %f29;
	add.f64 	%fd47, %fd45, %fd46;
	cvt.rn.f32.f64 	%f30, %fd47;
	ld.global.f64 	%fd48, [%rd11+48];
	cvt.f64.f32 	%fd49, %f30;
	add.f64 	%fd50, %fd48, %fd49;
	cvt.rn.f32.f64 	%f31, %fd50;
	ld.global.f64 	%fd51, [%rd11+56];
	cvt.f64.f32 	%fd52, %f31;
	add.f64 	%fd53, %fd51, %fd52;
	cvt.rn.f32.f64 	%f52, %fd53;
	add.s32 	%r30, %r30, 16;
	add.s32 	%r28, %r28, 16;
	setp.ne.s32 	%p4, %r28, 0;
	@%p4 bra 	$L__BB0_4;
$L__BB0_5:
	setp.eq.s32 	%p5, %r5, 0;
	@%p5 bra 	$L__BB0_14;
	and.b32  	%r12, %r4, 7;
	setp.lt.u32 	%p6, %r5, 8;
	@%p6 bra 	$L__BB0_8;
	mul.wide.s32 	%rd12, %r30, 8;
	add.s64 	%rd13, %rd1, %rd12;
	ld.global.f64 	%fd54, [%rd13+-8];
	cvt.f64.f32 	%fd55, %f52;
	add.f64 	%fd56, %fd54, %fd55;
	cvt.rn.f32.f64 	%f33, %fd56;
	ld.global.f64 	%fd57, [%rd13];
	cvt.f64.f32 	%fd58, %f33;
	add.f64 	%fd59, %fd57, %fd58;
	cvt.rn.f32.f64 	%f34, %fd59;
	ld.global.f64 	%fd60, [%rd13+8];
	cvt.f64.f32 	%fd61, %f34;
	add.f64 	%fd62, %fd60, %fd61;
	cvt.rn.f32.f64 	%f35, %fd62;
	ld.global.f64 	%fd63, [%rd13+16];
	cvt.f64.f32 	%fd64, %f35;
	add.f64 	%fd65, %fd63, %fd64;
	cvt.rn.f32.f64 	%f36, %fd65;
	ld.global.f64 	%fd66, [%rd13+24];
	cvt.f64.f32 	%fd67, %f36;
	add.f64 	%fd68, %fd66, %fd67;
	cvt.rn.f32.f64 	%f37, %fd68;
	ld.global.f64 	%fd69, [%rd13+32];
	cvt.f64.f32 	%fd70, %f37;
	add.f64 	%fd71, %fd69, %fd70;
	cvt.rn.f32.f64 	%f38, %fd71;
	ld.global.f64 	%fd72, [%rd13+40];
	cvt.f64.f32 	%fd73, %f38;
	add.f64 	%fd74, %fd72, %fd73;
	cvt.rn.f32.f64 	%f39, %fd74;
	ld.global.f64 	%fd75, [%rd13+48];
	cvt.f64.f32 	%fd76, %f39;
	add.f64 	%fd77, %fd75, %fd76;
	cvt.rn.f32.f64 	%f52, %fd77;
	add.s32 	%r30, %r30, 8;
$L__BB0_8:
	setp.eq.s32 	%p7, %r12, 0;
	@%p7 bra 	$L__BB0_14;
	and.b32  	%r15, %r4, 3;
	setp.lt.u32 	%p8, %r12, 4;
	@%p8 bra 	$L__BB0_11;
	mul.wide.s32 	%rd14, %r30, 8;
	add.s64 	%rd15, %rd1, %rd14;
	ld.global.f64 	%fd78, [%rd15+-8];
	cvt.f64.f32 	%fd79, %f52;
	add.f64 	%fd80, %fd78, %fd79;
	cvt.rn.f32.f64 	%f41, %fd80;
	ld.global.f64 	%fd81, [%rd15];
	cvt.f64.f32 	%fd82, %f41;
	add.f64 	%fd83, %fd81, %fd82;
	cvt.rn.f32.f64 	%f42, %fd83;
	ld.global.f64 	%fd84, [%rd15+8];
	cvt.f64.f32 	%fd85, %f42;
	add.f64 	%fd86, %fd84, %fd85;
	cvt.rn.f32.f64 	%f43, %fd86;
	ld.global.f64 	%fd87, [%rd15+16];
	cvt.f64.f32 	%fd88, %f43;
	add.f64 	%fd89, %fd87, %fd88;
	cvt.rn.f32.f64 	%f52, %fd89;
	add.s32 	%r30, %r30, 4;
$L__BB0_11:
	setp.eq.s32 	%p9, %r15, 0;
	@%p9 bra 	$L__BB0_14;
	add.s64 	%rd3, %rd1, -8;
	neg.s32 	%r33, %r15;
$L__BB0_13:
	.pragma "nounroll";
	mul.wide.s32 	%rd16, %r30, 8;
	add.s64 	%rd17, %rd3, %rd16;
	ld.global.f64 	%fd90, [%rd17];
	cvt.f64.f32 	%fd91, %f52;
	add.f64 	%fd92, %fd90, %fd91;
	cvt.rn.f32.f64 	%f52, %fd92;
	add.s32 	%r30, %r30, 1;
	add.s32 	%r33, %r33, 1;
	setp.ne.s32 	%p10, %r33, 0;
	@%p10 bra 	$L__BB0_13;
$L__BB0_14:
	cvt.f64.f32 	%fd93, %f52;
$L__BB0_15:
	cvta.to.global.u64 	%rd18, %rd5;
	add.s64 	%rd20, %rd18, %rd8;
	st.global.f64 	[%rd20], %fd93;
$L__BB0_16:
	ret;

}


// ===== COMPILED SASS (sm_100) =====

	.target	sm_100

	.elftype	@"ET_EXEC"


//--------------------- .note.nv.tkinfo           --------------------------
	.section	.note.nv.tkinfo,"",@"SHT_NOTE"
	.sectionflags	@"SHF_NOTE_NV_TKINFO"
	.tkinfo
        /*0018*/ 	.word	0x00000002
        /*0030*/ 	.string	""
        /*0030*/ 	.string	"ptxas"
        /*0030*/ 	.string	"Cuda compilation tools, release 13.0, V13.0.88"
        /*0030*/ 	.string	"Build cuda_13.0.r13.0/compiler.36424714_0"
        /*0030*/ 	.string	"-arch sm_100 -m 64 "



//--------------------- .note.nv.cuinfo           --------------------------
	.section	.note.nv.cuinfo,"",@"SHT_NOTE"
	.sectionflags	@"SHF_NOTE_NV_CUINFO"
        /*0018*/ 	.short	0x0002
        /*001a*/ 	.short	0x0064
        /*001c*/ 	.short	0x0082
	.zero		2


//--------------------- .nv.info                  --------------------------
	.section	.nv.info,"",@"SHT_CUDA_INFO"
	.align	4


	//----- nvinfo : EIATTR_REGCOUNT
	.align		4
        /*0000*/ 	.byte	0x04, 0x2f
        /*0002*/ 	.short	(.L_1 - .L_0)
	.align		4
.L_0:
        /*0004*/ 	.word	index@(_Z3gpuPdS_S_S_S_)
        /*0008*/ 	.word	0x00000020


	//----- nvinfo : EIATTR_FRAME_SIZE
	.align		4
.L_1:
        /*000c*/ 	.byte	0x04, 0x11
        /*000e*/ 	.short	(.L_3 - .L_2)
	.align		4
.L_2:
        /*0010*/ 	.word	index@(_Z3gpuPdS_S_S_S_)
        /*0014*/ 	.word	0x00000000


	//----- nvinfo : EIATTR_MIN_STACK_SIZE
	.align		4
.L_3:
        /*0018*/ 	.byte	0x04, 0x12
        /*001a*/ 	.short	(.L_5 - .L_4)
	.align		4
.L_4:
        /*001c*/ 	.word	index@(_Z3gpuPdS_S_S_S_)
        /*0020*/ 	.word	0x00000000
.L_5:


//--------------------- .nv.compat                --------------------------
	.section	.nv.compat,"",@"SHT_CUDA_COMPAT_INFO"
	.align	4
        /*0000*/ 	.byte	0x02, 0x09, 0x00, 0x00, 0x02, 0x02, 0x01, 0x00, 0x02, 0x05, 0x05, 0x00, 0x03, 0x07, 0x01, 0x01
        /*0010*/ 	.byte	0x02, 0x03, 0x00, 0x00, 0x02, 0x06, 0x01, 0x00, 0x04, 0x0b, 0x08, 0x00, 0x01, 0x00, 0x00, 0x00
        /*0020*/ 	.byte	0x00, 0x00, 0x00, 0x00


//--------------------- .nv.info._Z3gpuPdS_S_S_S_ --------------------------
	.section	.nv.info._Z3gpuPdS_S_S_S_,"",@"SHT_CUDA_INFO"
	.sectionflags	@""
	.align	4


	//----- nvinfo : EIATTR_CUDA_API_VERSION
	.align		4
        /*0000*/ 	.byte	0x04, 0x37
        /*0002*/ 	.short	(.L_7 - .L_6)
.L_6:
        /*0004*/ 	.word	0x00000082


	//----- nvinfo : EIATTR_KPARAM_INFO
	.align		4
.L_7:
        /*0008*/ 	.byte	0x04, 0x17
        /*000a*/ 	.short	(.L_9 - .L_8)
.L_8:
        /*000c*/ 	.word	0x00000000
        /*0010*/ 	.short	0x0004
        /*0012*/ 	.short	0x0020
        /*0014*/ 	.byte	0x00, 0xf5, 0x21, 0x00


	//----- nvinfo : EIATTR_KPARAM_INFO
	.align		4
.L_9:
        /*0018*/ 	.byte	0x04, 0x17
        /*001a*/ 	.short	(.L_11 - .L_10)
.L_10:
        /*001c*/ 	.word	0x00000000
        /*0020*/ 	.short	0x0003
        /*0022*/ 	.short	0x0018
        /*0024*/ 	.byte	0x00, 0xf5, 0x21, 0x00


	//----- nvinfo : EIATTR_KPARAM_INFO
	.align		4
.L_11:
        /*0028*/ 	.byte	0x04, 0x17
        /*002a*/ 	.short	(.L_13 - .L_12)
.L_12:
        /*002c*/ 	.word	0x00000000
        /*0030*/ 	.short	0x0002
        /*0032*/ 	.short	0x0010
        /*0034*/ 	.byte	0x00, 0xf5, 0x21, 0x00


	//----- nvinfo : EIATTR_KPARAM_INFO
	.align		4
.L_13:
        /*0038*/ 	.byte	0x04, 0x17
        /*003a*/ 	.short	(.L_15 - .L_14)
.L_14:
        /*003c*/ 	.word	0x00000000
        /*0040*/ 	.short	0x0001
        /*0042*/ 	.short	0x0008
        /*0044*/ 	.byte	0x00, 0xf5, 0x21, 0x00


	//----- nvinfo : EIATTR_KPARAM_INFO
	.align		4
.L_15:
        /*0048*/ 	.byte	0x04, 0x17
        /*004a*/ 	.short	(.L_17 - .L_16)
.L_16:
        /*004c*/ 	.word	0x00000000
        /*0050*/ 	.short	0x0000
        /*0052*/ 	.short	0x0000
        /*0054*/ 	.byte	0x00, 0xf5, 0x21, 0x00


	//----- nvinfo : EIATTR_SPARSE_MMA_MASK
	.align		4
.L_17:
        /*0058*/ 	.byte	0x03, 0x50
        /*005a*/ 	.short	0x0000


	//----- nvinfo : EIATTR_MAXREG_COUNT
	.align		4
        /*005c*/ 	.byte	0x03, 0x1b
        /*005e*/ 	.short	0x00ff


	//----- nvinfo : EIATTR_MERCURY_ISA_VERSION
	.align		4
        /*0060*/ 	.byte	0x03, 0x5f
        /*0062*/ 	.short	0x0101


	//----- nvinfo : EIATTR_VRC_CTA_INIT_COUNT
	.align		4
        /*0064*/ 	.byte	0x02, 0x4a
	.zero		1
	.zero		1


	//----- nvinfo : EIATTR_EXIT_INSTR_OFFSETS
	.align		4
        /*0068*/ 	.byte	0x04, 0x1c
        /*006a*/ 	.short	(.L_19 - .L_18)


	//   ....[0]....
.L_18:
        /*006c*/ 	.word	0x00000060


	//   ....[1]....
        /*0070*/ 	.word	0x00000c20


	//----- nvinfo : EIATTR_CRS_STACK_SIZE
	.align		4
.L_19:
        /*0074*/ 	.byte	0x04, 0x1e
        /*0076*/ 	.short	(.L_21 - .L_20)
.L_20:
        /*0078*/ 	.word	0x00000000


	//----- nvinfo : EIATTR_CBANK_PARAM_SIZE
	.align		4
.L_21:
        /*007c*/ 	.byte	0x03, 0x19
        /*007e*/ 	.short	0x0028


	//----- nvinfo : EIATTR_PARAM_CBANK
	.align		4
        /*0080*/ 	.byte	0x04, 0x0a
        /*0082*/ 	.short	(.L_23 - .L_22)
	.align		4
.L_22:
        /*0084*/ 	.word	index@(.nv.constant0._Z3gpuPdS_S_S_S_)
        /*0088*/ 	.short	0x0380
        /*008a*/ 	.short	0x0028


	//----- nvinfo : EIATTR_SW_WAR
	.align		4
.L_23:
        /*008c*/ 	.byte	0x04, 0x36
        /*008e*/ 	.short	(.L_25 - .L_24)
.L_24:
        /*0090*/ 	.word	0x00000008
.L_25:


//--------------------- .nv.callgraph             --------------------------
	.section	.nv.callgraph,"",@"SHT_CUDA_CALLGRAPH"
	.align	4
	.sectionentsize	8
	.align		4
        /*0000*/ 	.word	0x00000000
	.align		4
        /*0004*/ 	.word	0xffffffff
	.align		4
        /*0008*/ 	.word	0x00000000
	.align		4
        /*000c*/ 	.word	0xfffffffe
	.align		4
        /*0010*/ 	.word	0x00000000
	.align		4
        /*0014*/ 	.word	0xfffffffd
	.align		4
        /*0018*/ 	.word	0x00000000
	.align		4
        /*001c*/ 	.word	0xfffffffc


//--------------------- .text._Z3gpuPdS_S_S_S_    --------------------------
	.section	.text._Z3gpuPdS_S_S_S_,"ax",@progbits
	.align	128
        .global         _Z3gpuPdS_S_S_S_
        .type           _Z3gpuPdS_S_S_S_,@function
        .size           _Z3gpuPdS_S_S_S_,(.L_x_13 - _Z3gpuPdS_S_S_S_)
        .other          _Z3gpuPdS_S_S_S_,@"STO_CUDA_ENTRY STV_DEFAULT"
_Z3gpuPdS_S_S_S_:
.text._Z3gpuPdS_S_S_S_:
[----:B------:R-:W-:Y:S01]  /*0000*/  LDC R1, c[0x0][0x37c] ;  /* 0x0000df00ff017b82 */ /* 0x000fe20000000800 */
[----:B------:R-:W0:Y:S07]  /*0010*/  S2R R0, SR_TID.X ;  /* 0x0000000000007919 */ /* 0x000e2e0000002100 */
[----:B------:R-:W0:Y:S08]  /*0020*/  S2UR UR4, SR_CTAID.X ;  /* 0x00000000000479c3 */ /* 0x000e300000002500 */
[----:B------:R-:W0:Y:S02]  /*0030*/  LDC R3, c[0x0][0x360] ;  /* 0x0000d800ff037b82 */ /* 0x000e240000000800 */
[----:B0-----:R-:W-:-:S05]  /*0040*/  IMAD R0, R3, UR4, R0 ;  /* 0x0000000403007c24 */ /* 0x001fca000f8e0200 */
[----:B------:R-:W-:-:S13]  /*0050*/  ISETP.GT.AND P0, PT, R0, 0x270f, PT ;  /* 0x0000270f0000780c */ /* 0x000fda0003f04270 */
[----:B------:R-:W-:Y:S05]  /*0060*/  @P0 EXIT ;  /* 0x000000000000094d */ /* 0x000fea0003800000 */
[----:B------:R-:W0:Y:S01]  /*0070*/  LDC.64 R2, c[0x0][0x380] ;  /* 0x0000e000ff027b82 */ /* 0x000e220000000a00 */
[----:B------:R-:W1:Y:S01]  /*0080*/  LDCU.64 UR4, c[0x0][0x358] ;  /* 0x00006b00ff0477ac */ /* 0x000e620008000a00 */
[----:B0-----:R-:W-:-:S05]  /*0090*/  IMAD.WIDE R2, R0, 0x8, R2 ;  /* 0x0000000800027825 */ /* 0x001fca00078e0202 */
[----:B-1----:R-:W2:Y:S04]  /*00a0*/  LDG.E.64 R4, desc[UR4][R2.64] ;  /* 0x0000000402047981 */ /* 0x002ea8000c1e1b00 */
[----:B------:R-:W3:Y:S01]  /*00b0*/  LDG.E.64 R6, desc[UR4][R2.64+0x8] ;  /* 0x0000080402067981 */ /* 0x000ee2000c1e1b00 */
[----:B------:R-:W-:Y:S01]  /*00c0*/  BSSY.RECONVERGENT B0, `(.L_x_0) ;  /* 0x00000b2000007945 */ /* 0x000fe20003800200 */
[----:B------:R-:W-:Y:S01]  /*00d0*/  CS2R R8, SRZ ;  /* 0x0000000000087805 */ /* 0x000fe2000001ff00 */
[----:B--2---:R-:W-:Y:S08]  /*00e0*/  F2I.F64.TRUNC R5, R4 ;  /* 0x0000000400057311 */ /* 0x004ff0000030d100 */
[----:B---3--:R-:W0:Y:S02]  /*00f0*/  F2I.F64.TRUNC R6, R6 ;  /* 0x0000000600067311 */ /* 0x008e24000030d100 */
[----:B0-----:R-:W-:-:S13]  /*0100*/  ISETP.GE.AND P0, PT, R5, R6, PT ;  /* 0x000000060500720c */ /* 0x001fda0003f06270 */
[----:B------:R-:W-:Y:S05]  /*0110*/  @P0 BRA `(.L_x_1) ;  /* 0x0000000800b00947 */ /* 0x000fea0003800000 */
[----:B------:R-:W-:Y:S01]  /*0120*/  IMAD.IADD R2, R6, 0x1, -R5 ;  /* 0x0000000106027824 */ /* 0x000fe200078e0a05 */
[----:B------:R-:W-:Y:S01]  /*0130*/  BSSY.RECONVERGENT B1, `(.L_x_2) ;  /* 0x0000056000017945 */ /* 0x000fe20003800200 */
[----:B------:R-:W-:Y:S02]  /*0140*/  IMAD.IADD R3, R5, 0x1, -R6 ;  /* 0x0000000105037824 */ /* 0x000fe400078e0a06 */
[----:B------:R-:W0:Y:S01]  /*0150*/  LDC.64 R6, c[0x0][0x390] ;  /* 0x0000e400ff067b82 */ /* 0x000e220000000a00 */
[----:B------:R-:W-:Y:S01]  /*0160*/  LOP3.LUT R4, R2, 0xf, RZ, 0xc0, !PT ;  /* 0x0000000f02047812 */ /* 0x000fe200078ec0ff */
[----:B------:R-:W-:Y:S01]  /*0170*/  IMAD.MOV.U32 R29, RZ, RZ, RZ ;  /* 0x000000ffff1d7224 */ /* 0x000fe200078e00ff */
[----:B------:R-:W-:Y:S02]  /*0180*/  ISETP.GT.U32.AND P1, PT, R3, -0x10, PT ;  /* 0xfffffff00300780c */ /* 0x000fe40003f24070 */
[----:B------:R-:W-:-:S11]  /*0190*/  ISETP.NE.AND P0, PT, R4, RZ, PT ;  /* 0x000000ff0400720c */ /* 0x000fd60003f05270 */
[----:B------:R-:W-:Y:S05]  /*01a0*/  @P1 BRA `(.L_x_3) ;  /* 0x0000000400381947 */ /* 0x000fea0003800000 */
[----:B------:R-:W-:Y:S02]  /*01b0*/  HFMA2 R8, -RZ, RZ, 0, 3.337860107421875e-06 ;  /* 0x00000038ff087431 */ /* 0x000fe400000001ff */
[----:B------:R-:W-:Y:S01]  /*01c0*/  IMAD.MOV.U32 R9, RZ, RZ, 0x0 ;  /* 0x00000000ff097424 */ /* 0x000fe200078e00ff */
[----:B------:R-:W-:Y:S01]  /*01d0*/  LOP3.LUT R28, R2, 0xfffffff0, RZ, 0xc0, !PT ;  /* 0xfffffff0021c7812 */ /* 0x000fe200078ec0ff */
[----:B------:R-:W-:-:S03]  /*01e0*/  IMAD.MOV.U32 R29, RZ, RZ, RZ ;  /* 0x000000ffff1d7224 */ /* 0x000fc600078e00ff */
[----:B------:R-:W-:Y:S01]  /*01f0*/  IADD3 R28, PT, PT, -R28, RZ, RZ ;  /* 0x000000ff1c1c7210 */ /* 0x000fe20007ffe1ff */
[----:B0-----:R-:W-:-:S04]  /*0200*/  IMAD.WIDE.U32 R8, R6, 0x1, R8 ;  /* 0x0000000106087825 */ /* 0x001fc800078e0008 */
[----:B------:R-:W-:-:S07]  /*0210*/  IMAD.IADD R3, R9, 0x1, R7 ;  /* 0x0000000109037824 */ /* 0x000fce00078e0207 */
.L_x_4:
[----:B-1----:R-:W-:Y:S01]  /*0220*/  MOV R11, R3 ;  /* 0x00000003000b7202 */ /* 0x002fe20000000f00 */
[----:B------:R-:W-:-:S04]  /*0230*/  IMAD.MOV.U32 R10, RZ, RZ, R8 ;  /* 0x000000ffff0a7224 */ /* 0x000fc800078e0008 */
[----:B------:R-:W-:-:S05]  /*0240*/  IMAD.WIDE R10, R5, 0x8, R10 ;  /* 0x00000008050a7825 */ /* 0x000fca00078e020a */
[----:B--2---:R-:W2:Y:S04]  /*0250*/  LDG.E.64 R16, desc[UR4][R10.64+-0x40] ;  /* 0xffffc0040a107981 */ /* 0x004ea8000c1e1b00 */
[----:B------:R-:W3:Y:S04]  /*0260*/  LDG.E.64 R14, desc[UR4][R10.64+-0x38] ;  /* 0xffffc8040a0e7981 */ /* 0x000ee8000c1e1b00 */
[----:B------:R-:W4:Y:S04]  /*0270*/  LDG.E.64 R12, desc[UR4][R10.64+-0x30] ;  /* 0xffffd0040a0c7981 */ /* 0x000f28000c1e1b00 */
[----:B------:R-:W5:Y:S04]  /*0280*/  LDG.E.64 R22, desc[UR4][R10.64+-0x28] ;  /* 0xffffd8040a167981 */ /* 0x000f68000c1e1b00 */
[----:B------:R-:W5:Y:S04]  /*0290*/  LDG.E.64 R20, desc[UR4][R10.64+-0x20] ;  /* 0xffffe0040a147981 */ /* 0x000f68000c1e1b00 */
[----:B------:R-:W5:Y:S01]  /*02a0*/  LDG.E.64 R18, desc[UR4][R10.64+-0x18] ;  /* 0xffffe8040a127981 */ /* 0x000f62000c1e1b00 */
[----:B------:R-:W2:Y:S02]  /*02b0*/  F2F.F64.F32 R24, R29 ;  /* 0x0000001d00187310 */ /* 0x000ea40000201800 */
[----:B--2---:R-:W-:Y:S01]  /*02c0*/  DADD R24, R16, R24 ;  /* 0x0000000010187229 */ /* 0x004fe20000000018 */
[----:B------:R-:W2:Y:S05]  /*02d0*/  LDG.E.64 R16, desc[UR4][R10.64+-0x10] ;  /* 0xfffff0040a107981 */ /* 0x000eaa000c1e1b00 */
[----:B------:R-:W0:Y:S08]  /*02e0*/  F2F.F32.F64 R29, R24 ;  /* 0x00000018001d7310 */ /* 0x000e300000301000 */
[----:B0-----:R-:W3:Y:S02]  /*02f0*/  F2F.F64.F32 R26, R29 ;  /* 0x0000001d001a7310 */ /* 0x001ee40000201800 */
[----:B---3--:R-:W-:Y:S01]  /*0300*/  DADD R26, R14, R26 ;  /* 0x000000000e1a7229 */ /* 0x008fe2000000001a */
[----:B------:R-:W3:Y:S09]  /*0310*/  LDG.E.64 R14, desc[UR4][R10.64+-0x8] ;  /* 0xfffff8040a0e7981 */ /* 0x000ef2000c1e1b00 */
[----:B------:R-:W0:Y:S08]  /*0320*/  F2F.F32.F64 R26, R26 ;  /* 0x0000001a001a7310 */ /* 0x000e300000301000 */
[----:B0-----:R-:W4:Y:S02]  /*0330*/  F2F.F64.F32 R24, R26 ;  /* 0x0000001a00187310 */ /* 0x001f240000201800 */
[----:B----4-:R-:W-:Y:S01]  /*0340*/  DADD R24, R12, R24 ;  /* 0x000000000c187229 */ /* 0x010fe20000000018 */
[----:B------:R-:W4:Y:S05]  /*0350*/  LDG.E.64 R12, desc[UR4][R10.64] ;  /* 0x000000040a0c7981 */ /* 0x000f2a000c1e1b00 */
[----:B------:R-:W0:Y:S08]  /*0360*/  F2F.F32.F64 R29, R24 ;  /* 0x00000018001d7310 */ /* 0x000e300000301000 */
[----:B0-----:R-:W5:Y:S02]  /*0370*/  F2F.F64.F32 R26, R29 ;  /* 0x0000001d001a7310 */ /* 0x001f640000201800 */
[----:B-----5:R-:W-:Y:S01]  /*0380*/  DADD R26, R22, R26 ;  /* 0x00000000161a7229 */ /* 0x020fe2000000001a */
[----:B------:R-:W5:Y:S05]  /*0390*/  LDG.E.64 R22, desc[UR4][R10.64+0x8] ;  /* 0x000008040a167981 */ /* 0x000f6a000c1e1b00 */
[----:B------:R-:W0:Y:S08]  /*03a0*/  F2F.F32.F64 R29, R26 ;  /* 0x0000001a001d7310 */ /* 0x000e300000301000 */
[----:B0-----:R-:W0:Y:S02]  /*03b0*/  F2F.F64.F32 R24, R29 ;  /* 0x0000001d00187310 */ /* 0x001e240000201800 */
[----:B0-----:R-:W-:Y:S01]  /*03c0*/  DADD R24, R20, R24 ;  /* 0x0000000014187229 */ /* 0x001fe20000000018 */
[----:B------:R-:W5:Y:S05]  /*03d0*/  LDG.E.64 R20, desc[UR4][R10.64+0x10] ;  /* 0x000010040a147981 */ /* 0x000f6a000c1e1b00 */
[----:B------:R-:W0:Y:S08]  /*03e0*/  F2F.F32.F64 R29, R24 ;  /* 0x00000018001d7310 */ /* 0x000e300000301000 */
[----:B0-----:R-:W0:Y:S02]  /*03f0*/  F2F.F64.F32 R26, R29 ;  /* 0x0000001d001a7310 */ /* 0x001e240000201800 */
[----:B0-----:R-:W-:Y:S01]  /*0400*/  DADD R26, R18, R26 ;  /* 0x00000000121a7229 */ /* 0x001fe2000000001a */
[----:B------:R-:W5:Y:S05]  /*0410*/  LDG.E.64 R18, desc[UR4][R10.64+0x18] ;  /* 0x000018040a127981 */ /* 0x000f6a000c1e1b00 */
[----:B------:R-:W0:Y:S08]  /*0420*/  F2F.F32.F64 R29, R26 ;  /* 0x0000001a001d7310 */ /* 0x000e300000301000 */
[----:B0-----:R-:W2:Y:S02]  /*0430*/  F2F.F64.F32 R24, R29 ;  /* 0x0000001d00187310 */ /* 0x001ea40000201800 */
[----:B--2---:R-:W-:Y:S01]  /*0440*/  DADD R24, R16, R24 ;  /* 0x0000000010187229 */ /* 0x004fe20000000018 */
[----:B------:R-:W2:Y:S05]  /*0450*/  LDG.E.64 R16, desc[UR4][R10.64+0x20] ;  /* 0x000020040a107981 */ /* 0x000eaa000c1e1b00 */
[----:B------:R-:W0:Y:S08]  /*0460*/  F2F.F32.F64 R29, R24 ;  /* 0x00000018001d7310 */ /* 0x000e300000301000 */
[----:B0-----:R-:W3:Y:S02]  /*0470*/  F2F.F64.F32 R26, R29 ;  /* 0x0000001d001a7310 */ /* 0x001ee40000201800 */
[----:B---3--:R-:W-:Y:S01]  /*0480*/  DADD R26, R14, R26 ;  /* 0x000000000e1a7229 */ /* 0x008fe2000000001a */
[----:B------:R-:W3:Y:S05]  /*0490*/  LDG.E.64 R14, desc[UR4][R10.64+0x28] ;  /* 0x000028040a0e7981 */ /* 0x000eea000c1e1b00 */
[----:B------:R-:W0:Y:S08]  /*04a0*/  F2F.F32.F64 R24, R26 ;  /* 0x0000001a00187310 */ /* 0x000e300000301000 */
[----:B0-----:R-:W4:Y:S02]  /*04b0*/  F2F.F64.F32 R24, R24 ;  /* 0x0000001800187310 */ /* 0x001f240000201800 */
[----:B----4-:R-:W-:Y:S01]  /*04c0*/  DADD R24, R12, R24 ;  /* 0x000000000c187229 */ /* 0x010fe20000000018 */
[----:B------:R-:W4:Y:S04]  /*04d0*/  LDG.E.64 R12, desc[UR4][R10.64+0x30] ;  /* 0x000030040a0c7981 */ /* 0x000f28000c1e1b00 */
[----:B------:R-:W4:Y:S05]  /*04e0*/  LDG.E.64 R10, desc[UR4][R10.64+0x38] ;  /* 0x000038040a0a7981 */ /* 0x000f2a000c1e1b00 */
[----:B------:R-:W0:Y:S01]  /*04f0*/  F2F.F32.F64 R25, R24 ;  /* 0x0000001800197310 */ /* 0x000e220000301000 */
[----:B------:R-:W-:-:S02]  /*0500*/  VIADD R28, R28, 0x10 ;  /* 0x000000101c1c7836 */ /* 0x000fc40000000000 */
[----:B------:R-:W-:-:S03]  /*0510*/  VIADD R5, R5, 0x10 ;  /* 0x0000001005057836 */ /* 0x000fc60000000000 */
[----:B------:R-:W-:Y:S02]  /*0520*/  ISETP.NE.AND P1, PT, R28, RZ, PT ;  /* 0x000000ff1c00720c */ /* 0x000fe40003f25270 */
[----:B0-----:R-:W5:Y:S02]  /*0530*/  F2F.F64.F32 R26, R25 ;  /* 0x00000019001a7310 */ /* 0x001f640000201800 */
[----:B-----5:R-:W-:-:S10]  /*0540*/  DADD R22, R22, R26 ;  /* 0x0000000016167229 */ /* 0x020fd4000000001a */
[----:B------:R-:W0:Y:S08]  /*0550*/  F2F.F32.F64 R22, R22 ;  /* 0x0000001600167310 */ /* 0x000e300000301000 */
[----:B0-----:R-:W0:Y:S02]  /*0560*/  F2F.F64.F32 R22, R22 ;  /* 0x0000001600167310 */ /* 0x001e240000201800 */
[----:B0-----:R-:W-:-:S10]  /*0570*/  DADD R20, R20, R22 ;  /* 0x0000000014147229 */ /* 0x001fd40000000016 */
[----:B------:R-:W0:Y:S08]  /*0580*/  F2F.F32.F64 R20, R20 ;  /* 0x0000001400147310 */ /* 0x000e300000301000 */
[----:B0-----:R-:W0:Y:S02]  /*0590*/  F2F.F64.F32 R26, R20 ;  /* 0x00000014001a7310 */ /* 0x001e240000201800 */
[----:B0-----:R-:W-:-:S10]  /*05a0*/  DADD R18, R18, R26 ;  /* 0x0000000012127229 */ /* 0x001fd4000000001a */
[----:B------:R-:W0:Y:S08]  /*05b0*/  F2F.F32.F64 R18, R18 ;  /* 0x0000001200127310 */ /* 0x000e300000301000 */
[----:B0-----:R-:W2:Y:S02]  /*05c0*/  F2F.F64.F32 R26, R18 ;  /* 0x00000012001a7310 */ /* 0x001ea40000201800 */
[----:B--2---:R-:W-:-:S10]  /*05d0*/  DADD R16, R16, R26 ;  /* 0x0000000010107229 */ /* 0x004fd4000000001a */
[----:B------:R-:W0:Y:S08]  /*05e0*/  F2F.F32.F64 R16, R16 ;  /* 0x0000001000107310 */ /* 0x000e300000301000 */
[----:B0-----:R-:W3:Y:S02]  /*05f0*/  F2F.F64.F32 R24, R16 ;  /* 0x0000001000187310 */ /* 0x001ee40000201800 */
[----:B---3--:R-:W-:-:S10]  /*0600*/  DADD R14, R14, R24 ;  /* 0x000000000e0e7229 */ /* 0x008fd40000000018 */
[----:B------:R-:W0:Y:S08]  /*0610*/  F2F.F32.F64 R14, R14 ;  /* 0x0000000e000e7310 */ /* 0x000e300000301000 */
[----:B0-----:R-:W4:Y:S02]  /*0620*/  F2F.F64.F32 R22, R14 ;  /* 0x0000000e00167310 */ /* 0x001f240000201800 */
[----:B----4-:R-:W-:-:S10]  /*0630*/  DADD R12, R12, R22 ;  /* 0x000000000c0c7229 */ /* 0x010fd40000000016 */
[----:B------:R-:W0:Y:S08]  /*0640*/  F2F.F32.F64 R12, R12 ;  /* 0x0000000c000c7310 */ /* 0x000e300000301000 */
[----:B0-----:R-:W0:Y:S02]  /*0650*/  F2F.F64.F32 R20, R12 ;  /* 0x0000000c00147310 */ /* 0x001e240000201800 */
[----:B0-----:R-:W-:-:S06]  /*0660*/  DADD R10, R10, R20 ;  /* 0x000000000a0a7229 */ /* 0x001fcc0000000014 */
[----:B------:R1:W2:Y:S01]  /*0670*/  F2F.F32.F64 R29, R10 ;  /* 0x0000000a001d7310 */ /* 0x0002a20000301000 */
[----:B------:R-:W-:Y:S05]  /*0680*/  @P1 BRA `(.L_x_4) ;  /* 0xfffffff800e41947 */ /* 0x000fea000383ffff */
.L_x_3:
[----:B------:R-:W-:Y:S05]  /*0690*/  BSYNC.RECONVERGENT B1 ;  /* 0x0000000000017941 */ /* 0x000fea0003800200 */
.L_x_2:
[----:B------:R-:W-:Y:S04]  /*06a0*/  BSSY.RECONVERGENT B1, `(.L_x_5) ;  /* 0x0000052000017945 */ /* 0x000fe80003800200 */
[----:B------:R-:W-:Y:S05]  /*06b0*/  @!P0 BRA `(.L_x_6) ;  /* 0x0000000400408947 */ /* 0x000fea0003800000 */
[----:B------:R-:W-:Y:S01]  /*06c0*/  ISETP.GE.U32.AND P0, PT, R4, 0x8, PT ;  /* 0x000000080400780c */ /* 0x000fe20003f06070 */
[----:B------:R-:W-:Y:S01]  /*06d0*/  BSSY.RECONVERGENT B2, `(.L_x_7) ;  /* 0x0000027000027945 */ /* 0x000fe20003800200 */
[----:B------:R-:W-:-:S04]  /*06e0*/  LOP3.LUT R3, R2, 0x7, RZ, 0xc0, !PT ;  /* 0x0000000702037812 */ /* 0x000fc800078ec0ff */
[----:B------:R-:W-:-:S07]  /*06f0*/  ISETP.NE.AND P1, PT, R3, RZ, PT ;  /* 0x000000ff0300720c */ /* 0x000fce0003f25270 */
[----:B------:R-:W-:Y:S06]  /*0700*/  @!P0 BRA `(.L_x_8) ;  /* 0x00000000008c8947 */ /* 0x000fec0003800000 */
[----:B------:R-:W3:Y:S02]  /*0710*/  LDC.64 R24, c[0x0][0x390] ;  /* 0x0000e400ff187b82 */ /* 0x000ee40000000a00 */
[----:B---3--:R-:W-:-:S05]  /*0720*/  IMAD.WIDE R24, R5, 0x8, R24 ;  /* 0x0000000805187825 */ /* 0x008fca00078e0218 */
[----:B------:R-:W3:Y:S04]  /*0730*/  LDG.E.64 R20, desc[UR4][R24.64+-0x8] ;  /* 0xfffff80418147981 */ /* 0x000ee8000c1e1b00 */
[----:B------:R-:W4:Y:S04]  /*0740*/  LDG.E.64 R18, desc[UR4][R24.64] ;  /* 0x0000000418127981 */ /* 0x000f28000c1e1b00 */
[----:B------:R-:W5:Y:S04]  /*0750*/  LDG.E.64 R16, desc[UR4][R24.64+0x8] ;  /* 0x0000080418107981 */ /* 0x000f68000c1e1b00 */
[----:B------:R-:W5:Y:S04]  /*0760*/  LDG.E.64 R14, desc[UR4][R24.64+0x10] ;  /* 0x00001004180e7981 */ /* 0x000f68000c1e1b00 */
[----:B------:R-:W5:Y:S04]  /*0770*/  LDG.E.64 R12, desc[UR4][R24.64+0x18] ;  /* 0x00001804180c7981 */ /* 0x000f68000c1e1b00 */
[----:B-1----:R-:W5:Y:S04]  /*0780*/  LDG.E.64 R10, desc[UR4][R24.64+0x20] ;  /* 0x00002004180a7981 */ /* 0x002f68000c1e1b00 */
[----:B------:R-:W5:Y:S04]  /*0790*/  LDG.E.64 R8, desc[UR4][R24.64+0x28] ;  /* 0x0000280418087981 */ /* 0x000f68000c1e1b00 */
[----:B------:R1:W5:Y:S01]  /*07a0*/  LDG.E.64 R22, desc[UR4][R24.64+0x30] ;  /* 0x0000300418167981 */ /* 0x000362000c1e1b00 */
[----:B--2---:R-:W3:Y:S01]  /*07b0*/  F2F.F64.F32 R26, R29 ;  /* 0x0000001d001a7310 */ /* 0x004ee20000201800 */
[----:B------:R-:W-:Y:S01]  /*07c0*/  IADD3 R5, PT, PT, R5, 0x8, RZ ;  /* 0x0000000805057810 */ /* 0x000fe20007ffe0ff */
[----:B---3--:R-:W-:-:S10]  /*07d0*/  DADD R20, R20, R26 ;  /* 0x0000000014147229 */ /* 0x008fd4000000001a */
[----:B------:R-:W2:Y:S08]  /*07e0*/  F2F.F32.F64 R20, R20 ;  /* 0x0000001400147310 */ /* 0x000eb00000301000 */
[----:B--2---:R-:W4:Y:S02]  /*07f0*/  F2F.F64.F32 R26, R20 ;  /* 0x00000014001a7310 */ /* 0x004f240000201800 */
[----:B----4-:R-:W-:-:S10]  /*0800*/  DADD R18, R18, R26 ;  /* 0x0000000012127229 */ /* 0x010fd4000000001a */
[----:B------:R-:W2:Y:S08]  /*0810*/  F2F.F32.F64 R18, R18 ;  /* 0x0000001200127310 */ /* 0x000eb00000301000 */
[----:B--2---:R-:W5:Y:S02]  /*0820*/  F2F.F64.F32 R26, R18 ;  /* 0x00000012001a7310 */ /* 0x004f640000201800 */
[----:B-----5:R-:W-:-:S10]  /*0830*/  DADD R16, R16, R26 ;  /* 0x0000000010107229 */ /* 0x020fd4000000001a */
[----:B------:R-:W2:Y:S08]  /*0840*/  F2F.F32.F64 R16, R16 ;  /* 0x0000001000107310 */ /* 0x000eb00000301000 */
[----:B--2---:R-:W2:Y:S02]  /*0850*/  F2F.F64.F32 R26, R16 ;  /* 0x00000010001a7310 */ /* 0x004ea40000201800 */
[----:B--2---:R-:W-:-:S10]  /*0860*/  DADD R14, R14, R26 ;  /* 0x000000000e0e7229 */ /* 0x004fd4000000001a */
[----:B------:R-:W1:Y:S08]  /*0870*/  F2F.F32.F64 R14, R14 ;  /* 0x0000000e000e7310 */ /* 0x000e700000301000 */
[----:B-1----:R-:W1:Y:S02]  /*0880*/  F2F.F64.F32 R24, R14 ;  /* 0x0000000e00187310 */ /* 0x002e640000201800 */
[----:B-1----:R-:W-:-:S10]  /*0890*/  DADD R12, R12, R24 ;  /* 0x000000000c0c7229 */ /* 0x002fd40000000018 */
        /* <DEDUP_REMOVED lines=8> */
[----:B-1----:R-:W-:-:S06]  /*0920*/  DADD R16, R22, R16 ;  /* 0x0000000016107229 */ /* 0x002fcc0000000010 */
[----:B------:R3:W4:Y:S05]  /*0930*/  F2F.F32.F64 R29, R16 ;  /* 0x00000010001d7310 */ /* 0x00072a0000301000 */
.L_x_8:
[----:B------:R-:W-:Y:S05]  /*0940*/  BSYNC.RECONVERGENT B2 ;  /* 0x0000000000027941 */ /* 0x000fea0003800200 */
.L_x_7:
[----:B------:R-:W-:Y:S05]  /*0950*/  @!P1 BRA `(.L_x_6) ;  /* 0x0000000000989947 */ /* 0x000fea0003800000 */
[----:B------:R-:W-:Y:S01]  /*0960*/  ISETP.GE.U32.AND P0, PT, R3, 0x4, PT ;  /* 0x000000040300780c */ /* 0x000fe20003f06070 */
[----:B------:R-:W-:Y:S01]  /*0970*/  BSSY.RECONVERGENT B2, `(.L_x_9) ;  /* 0x0000017000027945 */ /* 0x000fe20003800200 */
[----:B------:R-:W-:-:S04]  /*0980*/  LOP3.LUT R2, R2, 0x3, RZ, 0xc0, !PT ;  /* 0x0000000302027812 */ /* 0x000fc800078ec0ff */
[----:B------:R-:W-:-:S07]  /*0990*/  ISETP.NE.AND P1, PT, R2, RZ, PT ;  /* 0x000000ff0200720c */ /* 0x000fce0003f25270 */
[----:B------:R-:W-:Y:S06]  /*09a0*/  @!P0 BRA `(.L_x_10) ;  /* 0x00000000004c8947 */ /* 0x000fec0003800000 */
[----:B------:R-:W5:Y:S02]  /*09b0*/  LDC.64 R8, c[0x0][0x390] ;  /* 0x0000e400ff087b82 */ /* 0x000f640000000a00 */
[----:B-----5:R-:W-:-:S05]  /*09c0*/  IMAD.WIDE R12, R5, 0x8, R8 ;  /* 0x00000008050c7825 */ /* 0x020fca00078e0208 */
[----:B------:R-:W5:Y:S04]  /*09d0*/  LDG.E.64 R14, desc[UR4][R12.64+-0x8] ;  /* 0xfffff8040c0e7981 */ /* 0x000f68000c1e1b00 */
[----:B------:R-:W5:Y:S04]  /*09e0*/  LDG.E.64 R18, desc[UR4][R12.64] ;  /* 0x000000040c127981 */ /* 0x000f68000c1e1b00 */
[----:B------:R-:W5:Y:S04]  /*09f0*/  LDG.E.64 R8, desc[UR4][R12.64+0x8] ;  /* 0x000008040c087981 */ /* 0x000f68000c1e1b00 */
[----:B-1----:R-:W5:Y:S01]  /*0a00*/  LDG.E.64 R10, desc[UR4][R12.64+0x10] ;  /* 0x000010040c0a7981 */ /* 0x002f62000c1e1b00 */
[----:B--234-:R-:W5:Y:S01]  /*0a10*/  F2F.F64.F32 R16, R29 ;  /* 0x0000001d00107310 */ /* 0x01cf620000201800 */
[----:B------:R-:W-:Y:S01]  /*0a20*/  VIADD R5, R5, 0x4 ;  /* 0x0000000405057836 */ /* 0x000fe20000000000 */
[----:B-----5:R-:W-:-:S10]  /*0a30*/  DADD R14, R14, R16 ;  /* 0x000000000e0e7229 */ /* 0x020fd40000000010 */
        /* <DEDUP_REMOVED lines=9> */
[----:B------:R1:W2:Y:S05]  /*0ad0*/  F2F.F32.F64 R29, R10 ;  /* 0x0000000a001d7310 */ /* 0x0002aa0000301000 */
.L_x_10:
[----:B------:R-:W-:Y:S05]  /*0ae0*/  BSYNC.RECONVERGENT B2 ;  /* 0x0000000000027941 */ /* 0x000fea0003800200 */
.L_x_9:
[----:B------:R-:W-:Y:S05]  /*0af0*/  @!P1 BRA `(.L_x_6) ;  /* 0x0000000000309947 */ /* 0x000fea0003800000 */
[----:B0-----:R-:W-:Y:S01]  /*0b00*/  IADD3 R8, P0, PT, R6, -0x8, RZ ;  /* 0xfffffff806087810 */ /* 0x001fe20007f1e0ff */
[----:B------:R-:W-:-:S03]  /*0b10*/  IMAD.MOV R4, RZ, RZ, -R2 ;  /* 0x000000ffff047224 */ /* 0x000fc600078e0a02 */
[----:B------:R-:W-:-:S09]  /*0b20*/  IADD3.X R9, PT, PT, R7, -0x1, RZ, P0, !PT ;  /* 0xffffffff07097810 */ /* 0x000fd200007fe4ff */
.L_x_11:
[----:B------:R-:W-:-:S06]  /*0b30*/  IMAD.WIDE R2, R5, 0x8, R8 ;  /* 0x0000000805027825 */ /* 0x000fcc00078e0208 */
[----:B------:R-:W5:Y:S01]  /*0b40*/  LDG.E.64 R2, desc[UR4][R2.64] ;  /* 0x0000000402027981 */ /* 0x000f62000c1e1b00 */
[----:B0-2-4-:R-:W5:Y:S01]  /*0b50*/  F2F.F64.F32 R6, R29 ;  /* 0x0000001d00067310 */ /* 0x015f620000201800 */
[----:B------:R-:W-:Y:S01]  /*0b60*/  IADD3 R4, PT, PT, R4, 0x1, RZ ;  /* 0x0000000104047810 */ /* 0x000fe20007ffe0ff */
[----:B------:R-:W-:-:S03]  /*0b70*/  VIADD R5, R5, 0x1 ;  /* 0x0000000105057836 */ /* 0x000fc60000000000 */
[----:B------:R-:W-:Y:S01]  /*0b80*/  ISETP.NE.AND P0, PT, R4, RZ, PT ;  /* 0x000000ff0400720c */ /* 0x000fe20003f05270 */
[----:B-----5:R-:W-:-:S06]  /*0b90*/  DADD R6, R6, R2 ;  /* 0x0000000006067229 */ /* 0x020fcc0000000002 */
[----:B------:R0:W2:Y:S06]  /*0ba0*/  F2F.F32.F64 R29, R6 ;  /* 0x00000006001d7310 */ /* 0x0000ac0000301000 */
[----:B------:R-:W-:Y:S05]  /*0bb0*/  @P0 BRA `(.L_x_11) ;  /* 0xfffffffc00dc0947 */ /* 0x000fea000383ffff */
.L_x_6:
[----:B------:R-:W-:Y:S05]  /*0bc0*/  BSYNC.RECONVERGENT B1 ;  /* 0x0000000000017941 */ /* 0x000fea0003800200 */
.L_x_5:
[----:B--2-4-:R2:W4:Y:S02]  /*0bd0*/  F2F.F64.F32 R8, R29 ;  /* 0x0000001d00087310 */ /* 0x0145240000201800 */
.L_x_1:
[----:B------:R-:W-:Y:S05]  /*0be0*/  BSYNC.RECONVERGENT B0 ;  /* 0x0000000000007941 */ /* 0x000fea0003800200 */
.L_x_0:
[----:B------:R-:W5:Y:S02]  /*0bf0*/  LDC.64 R2, c[0x0][0x3a0] ;  /* 0x0000e800ff027b82 */ /* 0x000f640000000a00 */
[----:B-----5:R-:W-:-:S05]  /*0c00*/  IMAD.WIDE R2, R0, 0x8, R2 ;  /* 0x0000000800027825 */ /* 0x020fca00078e0202 */
[----:B----4-:R-:W-:Y:S01]  /*0c10*/  STG.E.64 desc[UR4][R2.64], R8 ;  /* 0x0000000802007986 */ /* 0x010fe2000c101b04 */
[----:B------:R-:W-:Y:S05]  /*0c20*/  EXIT ;  /* 0x000000000000794d */ /* 0x000fea0003800000 */
.L_x_12:
[----:B------:R-:W-:-:S00]  /*0c30*/  BRA `(.L_x_12) ;  /* 0xfffffffc00fc7947 */ /* 0x000fc0000383ffff */
[----:B------:R-:W-:-:S00]  /*0c40*/  NOP ;  /* 0x0000000000007918 */ /* 0x000fc00000000000 */
        /* <DEDUP_REMOVED lines=11> */
.L_x_13:


//--------------------- .nv.shared.reserved.0     --------------------------
	.section	.nv.shared.reserved.0,"aw",@nobits
	.weak		__nv_reservedSMEM_offset_0_alias
	.size		__nv_reservedSMEM_offset_0_alias, 0, 64
	.other		__nv_reservedSMEM_offset_0_alias,@"STO_CUDA_RESERVED_SHARED STV_DEFAULT"
__nv_reservedSMEM_offset_0_alias:
	.zero		0
	.zero		64


//--------------------- .nv.constant0._Z3gpuPdS_S_S_S_ --------------------------
	.section	.nv.constant0._Z3gpuPdS_S_S_S_,"a",@progbits
	.sectionflags	@""
	.align	4
.nv.constant0._Z3gpuPdS_S_S_S_:
	.zero		936


//--------------------- SYMBOLS --------------------------

	.type		.nv.reservedSmem.offset0,@object
	.size		.nv.reservedSmem.offset0,0x4
